	.headerflags	@"EF_CUDA_TEXMODE_UNIFIED EF_CUDA_64BIT_ADDRESS EF_CUDA_ACCELERATORS EF_CUDA_SM90 EF_CUDA_VIRTUAL_SM(EF_CUDA_SM90)"
	.elftype	@"ET_EXEC"


//--------------------- .nv.info                  --------------------------
	.section	.nv.info,"",@"SHT_CUDA_INFO"
	.align	4


	//----- nvinfo : EIATTR_REGCOUNT
	.align		4
        /*0000*/ 	.byte	0x04, 0x2f
        /*0002*/ 	.short	(.L_3 - .L_2)
	.align		4
.L_2:
        /*0004*/ 	.word	index@(triton_poi_fused__native_batch_norm_legit_no_training_add_convolution_relu_24)
        /*0008*/ 	.word	0x0000001c


	//----- nvinfo : EIATTR_MIN_STACK_SIZE
	.align		4
.L_3:
        /*000c*/ 	.byte	0x04, 0x12
        /*000e*/ 	.short	(.L_5 - .L_4)
	.align		4
.L_4:
        /*0010*/ 	.word	index@(triton_poi_fused__native_batch_norm_legit_no_training_add_convolution_relu_24)
        /*0014*/ 	.word	0x00000000


	//----- nvinfo : EIATTR_FRAME_SIZE
	.align		4
.L_5:
        /*0018*/ 	.byte	0x04, 0x11
        /*001a*/ 	.short	(.L_7 - .L_6)
	.align		4
.L_6:
        /*001c*/ 	.word	index@(triton_poi_fused__native_batch_norm_legit_no_training_add_convolution_relu_24)
        /*0020*/ 	.word	0x00000000


	//----- nvinfo : EIATTR_MIN_STACK_SIZE
	.align		4
.L_7:
        /*0024*/ 	.byte	0x04, 0x12
        /*0026*/ 	.short	(.L_9 - .L_8)
	.align		4
.L_8:
        /*0028*/ 	.word	index@(triton_poi_fused__native_batch_norm_legit_no_training_add_convolution_relu_24)
        /*002c*/ 	.word	0x00000000
.L_9:


//--------------------- .nv.info.triton_poi_fused__native_batch_norm_legit_no_training_add_convolution_relu_24 --------------------------
	.section	.nv.info.triton_poi_fused__native_batch_norm_legit_no_training_add_convolution_relu_24,"",@"SHT_CUDA_INFO"
	.sectionflags	@""
	.align	4


	//----- nvinfo : EIATTR_CUDA_API_VERSION
	.align		4
        /*0000*/ 	.byte	0x04, 0x37
        /*0002*/ 	.short	(.L_11 - .L_10)
.L_10:
        /*0004*/ 	.word	0x0000007c


	//----- nvinfo : EIATTR_KPARAM_INFO
	.align		4
.L_11:
        /*0008*/ 	.byte	0x04, 0x17
        /*000a*/ 	.short	(.L_13 - .L_12)
.L_12:
        /*000c*/ 	.word	0x00000000
        /*0010*/ 	.short	0x0008
        /*0012*/ 	.short	0x0040
        /*0014*/ 	.byte	0x00, 0xf0, 0x11, 0x00


	//----- nvinfo : EIATTR_KPARAM_INFO
	.align		4
.L_13:
        /*0018*/ 	.byte	0x04, 0x17
        /*001a*/ 	.short	(.L_15 - .L_14)
.L_14:
        /*001c*/ 	.word	0x00000000
        /*0020*/ 	.short	0x0007
        /*0022*/ 	.short	0x0038
        /*0024*/ 	.byte	0x00, 0xf4, 0x21, 0x00


	//----- nvinfo : EIATTR_KPARAM_INFO
	.align		4
.L_15:
        /*0028*/ 	.byte	0x04, 0x17
        /*002a*/ 	.short	(.L_17 - .L_16)
.L_16:
        /*002c*/ 	.word	0x00000000
        /*0030*/ 	.short	0x0006
        /*0032*/ 	.short	0x0030
        /*0034*/ 	.byte	0x00, 0xf4, 0x21, 0x00


	//----- nvinfo : EIATTR_KPARAM_INFO
	.align		4
.L_17:
        /*0038*/ 	.byte	0x04, 0x17
        /*003a*/ 	.short	(.L_19 - .L_18)
.L_18:
        /*003c*/ 	.word	0x00000000
        /*0040*/ 	.short	0x0005
        /*0042*/ 	.short	0x0028
        /*0044*/ 	.byte	0x00, 0xf4, 0x21, 0x00


	//----- nvinfo : EIATTR_KPARAM_INFO
	.align		4
.L_19:
        /*0048*/ 	.byte	0x04, 0x17
        /*004a*/ 	.short	(.L_21 - .L_20)
.L_20:
        /*004c*/ 	.word	0x00000000
        /*0050*/ 	.short	0x0004
        /*0052*/ 	.short	0x0020
        /*0054*/ 	.byte	0x00, 0xf4, 0x21, 0x00


	//----- nvinfo : EIATTR_KPARAM_INFO
	.align		4
.L_21:
        /*0058*/ 	.byte	0x04, 0x17
        /*005a*/ 	.short	(.L_23 - .L_22)
.L_22:
        /*005c*/ 	.word	0x00000000
        /*0060*/ 	.short	0x0003
        /*0062*/ 	.short	0x0018
        /*0064*/ 	.byte	0x00, 0xf4, 0x21, 0x00


	//----- nvinfo : EIATTR_KPARAM_INFO
	.align		4
.L_23:
        /*0068*/ 	.byte	0x04, 0x17
        /*006a*/ 	.short	(.L_25 - .L_24)
.L_24:
        /*006c*/ 	.word	0x00000000
        /*0070*/ 	.short	0x0002
        /*0072*/ 	.short	0x0010
        /*0074*/ 	.byte	0x00, 0xf4, 0x21, 0x00


	//----- nvinfo : EIATTR_KPARAM_INFO
	.align		4
.L_25:
        /*0078*/ 	.byte	0x04, 0x17
        /*007a*/ 	.short	(.L_27 - .L_26)
.L_26:
        /*007c*/ 	.word	0x00000000
        /*0080*/ 	.short	0x0001
        /*0082*/ 	.short	0x0008
        /*0084*/ 	.byte	0x00, 0xf4, 0x21, 0x00


	//----- nvinfo : EIATTR_KPARAM_INFO
	.align		4
.L_27:
        /*0088*/ 	.byte	0x04, 0x17
        /*008a*/ 	.short	(.L_29 - .L_28)
.L_28:
        /*008c*/ 	.word	0x00000000
        /*0090*/ 	.short	0x0000
        /*0092*/ 	.short	0x0000
        /*0094*/ 	.byte	0x00, 0xf4, 0x21, 0x00


	//----- nvinfo : EIATTR_SPARSE_MMA_MASK
	.align		4
.L_29:
        /*0098*/ 	.byte	0x03, 0x50
        /*009a*/ 	.short	0x0000


	//----- nvinfo : EIATTR_MAXREG_COUNT
	.align		4
        /*009c*/ 	.byte	0x03, 0x1b
        /*009e*/ 	.short	0x00ff


	//----- nvinfo : EIATTR_EXIT_INSTR_OFFSETS
	.align		4
        /*00a0*/ 	.byte	0x04, 0x1c
        /*00a2*/ 	.short	(.L_31 - .L_30)


	//   ....[0]....
.L_30:
        /*00a4*/ 	.word	0x000004e0


	//   ....[1]....
        /*00a8*/ 	.word	0x00000500


	//----- nvinfo : EIATTR_REQNTID
	.align		4
.L_31:
        /*00ac*/ 	.byte	0x04, 0x10
        /*00ae*/ 	.short	(.L_33 - .L_32)
.L_32:
        /*00b0*/ 	.word	0x00000080
        /*00b4*/ 	.word	0x00000001
        /*00b8*/ 	.word	0x00000001


	//----- nvinfo : EIATTR_CBANK_PARAM_SIZE
	.align		4
.L_33:
        /*00bc*/ 	.byte	0x03, 0x19
        /*00be*/ 	.short	0x0044


	//----- nvinfo : EIATTR_PARAM_CBANK
	.align		4
        /*00c0*/ 	.byte	0x04, 0x0a
        /*00c2*/ 	.short	(.L_35 - .L_34)
	.align		4
.L_34:
        /*00c4*/ 	.word	index@(.nv.constant0.triton_poi_fused__native_batch_norm_legit_no_training_add_convolution_relu_24)
        /*00c8*/ 	.short	0x0210
        /*00ca*/ 	.short	0x0044


	//----- nvinfo : EIATTR_SW_WAR
	.align		4
.L_35:
        /*00cc*/ 	.byte	0x04, 0x36
        /*00ce*/ 	.short	(.L_37 - .L_36)
.L_36:
        /*00d0*/ 	.word	0x00000008
.L_37:


//--------------------- .nv.callgraph             --------------------------
	.section	.nv.callgraph,"",@"SHT_CUDA_CALLGRAPH"
	.align	4
	.sectionentsize	8
	.align		4
        /*0000*/ 	.word	0x00000000
	.align		4
        /*0004*/ 	.word	0xffffffff
	.align		4
        /*0008*/ 	.word	0x00000000
	.align		4
        /*000c*/ 	.word	0xfffffffe
	.align		4
        /*0010*/ 	.word	0x00000000
	.align		4
        /*0014*/ 	.word	0xfffffffd
	.align		4
        /*0018*/ 	.word	0x00000000
	.align		4
        /*001c*/ 	.word	0xfffffffc


//--------------------- .nv.constant4             --------------------------
	.section	.nv.constant4,"a",@progbits
	.align	8
	.align		8
.nv.constant4:
        /*0000*/ 	.dword	_$_str
	.align		8
        /*0008*/ 	.dword	_$_str_$_2


//--------------------- .text.triton_poi_fused__native_batch_norm_legit_no_training_add_convolution_relu_24 --------------------------
	.section	.text.triton_poi_fused__native_batch_norm_legit_no_training_add_convolution_relu_24,"ax",@progbits
	.align	128
        .global         triton_poi_fused__native_batch_norm_legit_no_training_add_convolution_relu_24
        .type           triton_poi_fused__native_batch_norm_legit_no_training_add_convolution_relu_24,@function
        .size           triton_poi_fused__native_batch_norm_legit_no_training_add_convolution_relu_24,(.L_x_1 - triton_poi_fused__native_batch_norm_legit_no_training_add_convolution_relu_24)
        .other          triton_poi_fused__native_batch_norm_legit_no_training_add_convolution_relu_24,@"STO_CUDA_ENTRY STV_DEFAULT"
triton_poi_fused__native_batch_norm_legit_no_training_add_convolution_relu_24:
.text.triton_poi_fused__native_batch_norm_legit_no_training_add_convolution_relu_24:
[----:B------:R-:W0:Y:S01]  /*0000*/  LDC R1, c[0x0][0x28] ;  /* 0x00000a00ff017b82 */ /* 0x000e220000000800 */
[----:B------:R-:W1:Y:S07]  /*0010*/  S2R R0, SR_TID.X ;  /* 0x0000000000007919 */ /* 0x000e6e0000002100 */
[----:B------:R-:W2:Y:S01]  /*0020*/  LDC.64 R8, c[0x0][0x230] ;  /* 0x00008c00ff087b82 */ /* 0x000ea20000000a00 */
[----:B------:R-:W-:Y:S01]  /*0030*/  CS2R R6, SRZ ;  /* 0x0000000000067805 */ /* 0x000fe2000001ff00 */
[----:B------:R-:W-:Y:S01]  /*0040*/  ULDC.64 UR4, c[0x0][0x208] ;  /* 0x0000820000047ab9 */ /* 0x000fe20000000a00 */
[----:B------:R-:W3:Y:S05]  /*0050*/  S2R R5, SR_CTAID.X ;  /* 0x0000000000057919 */ /* 0x000eea0000002500 */
[----:B------:R-:W4:Y:S08]  /*0060*/  LDC.64 R20, c[0x0][0x210] ;  /* 0x00008400ff147b82 */ /* 0x000f300000000a00 */
[----:B------:R-:W5:Y:S08]  /*0070*/  LDC.64 R22, c[0x0][0x218] ;  /* 0x00008600ff167b82 */ /* 0x000f700000000a00 */
[----:B------:R-:W5:Y:S01]  /*0080*/  LDC.64 R24, c[0x0][0x220] ;  /* 0x00008800ff187b82 */ /* 0x000f620000000a00 */
[----:B-1----:R-:W-:-:S07]  /*0090*/  SHF.L.U32 R0, R0, 0x1, RZ ;  /* 0x0000000100007819 */ /* 0x002fce00000006ff */
[----:B------:R-:W1:Y:S01]  /*00a0*/  LDC.64 R18, c[0x0][0x228] ;  /* 0x00008a00ff127b82 */ /* 0x000e620000000a00 */
[----:B---3--:R-:W-:Y:S02]  /*00b0*/  SHF.R.S32.HI R3, RZ, 0x17, R5 ;  /* 0x00000017ff037819 */ /* 0x008fe40000011405 */
[----:B------:R-:W-:Y:S02]  /*00c0*/  LOP3.LUT R0, R0, 0xfe, RZ, 0xc0, !PT ;  /* 0x000000fe00007812 */ /* 0x000fe400078ec0ff */
[----:B------:R-:W-:-:S03]  /*00d0*/  SGXT R3, R3, 0x1 ;  /* 0x000000010303781a */ /* 0x000fc60000000200 */
[----:B------:R-:W3:Y:S01]  /*00e0*/  LDC.64 R16, c[0x0][0x238] ;  /* 0x00008e00ff107b82 */ /* 0x000ee20000000a00 */
[----:B------:R-:W-:-:S04]  /*00f0*/  LEA R0, R5, R0, 0x8 ;  /* 0x0000000005007211 */ /* 0x000fc800078e40ff */
[----:B------:R-:W-:Y:S02]  /*0100*/  LEA.HI R3, R3, R0, RZ, 0x2 ;  /* 0x0000000003037211 */ /* 0x000fe400078f10ff */
[----:B------:R-:W-:Y:S01]  /*0110*/  ISETP.GE.AND P0, PT, R0, 0x100, PT ;  /* 0x000001000000780c */ /* 0x000fe20003f06270 */
[----:B------:R-:W3:Y:S01]  /*0120*/  LDC.64 R14, c[0x0][0x240] ;  /* 0x00009000ff0e7b82 */ /* 0x000ee20000000a00 */
[----:B------:R-:W-:-:S04]  /*0130*/  LOP3.LUT R3, R3, 0xfffffffc, RZ, 0xc0, !PT ;  /* 0xfffffffc03037812 */ /* 0x000fc800078ec0ff */
[----:B------:R-:W-:-:S05]  /*0140*/  IADD3 R12, R0, -R3, RZ ;  /* 0x80000003000c7210 */ /* 0x000fca0007ffe0ff */
[----:B--2---:R-:W-:-:S05]  /*0150*/  IMAD.WIDE R8, R12, 0x4, R8 ;  /* 0x000000040c087825 */ /* 0x004fca00078e0208 */
[----:B------:R2:W3:Y:S01]  /*0160*/  @!P0 LDG.E.EL.64 R6, desc[UR4][R8.64] ;  /* 0x0000000408068981 */ /* 0x0004e2000c2e1b00 */
[----:B------:R-:W-:Y:S02]  /*0170*/  CS2R R2, SRZ ;  /* 0x0000000000027805 */ /* 0x000fe4000001ff00 */
[----:B------:R-:W-:Y:S01]  /*0180*/  CS2R R4, SRZ ;  /* 0x0000000000047805 */ /* 0x000fe2000001ff00 */
[----:B----4-:R-:W-:-:S04]  /*0190*/  IMAD.WIDE R20, R0, 0x4, R20 ;  /* 0x0000000400147825 */ /* 0x010fc800078e0214 */
[----:B-----5:R-:W-:Y:S01]  /*01a0*/  IMAD.WIDE R22, R12, 0x4, R22 ;  /* 0x000000040c167825 */ /* 0x020fe200078e0216 */
[----:B------:R4:W5:Y:S01]  /*01b0*/  @!P0 LDG.E.64 R2, desc[UR4][R20.64] ;  /* 0x0000000414028981 */ /* 0x000962000c1e1b00 */
[----:B--2---:R-:W-:Y:S02]  /*01c0*/  CS2R R8, SRZ ;  /* 0x0000000000087805 */ /* 0x004fe4000001ff00 */
[----:B0-----:R-:W-:Y:S01]  /*01d0*/  IMAD.WIDE R24, R0, 0x4, R24 ;  /* 0x0000000400187825 */ /* 0x001fe200078e0218 */
[----:B------:R-:W5:Y:S01]  /*01e0*/  @!P0 LDG.E.EL.64 R4, desc[UR4][R22.64] ;  /* 0x0000000416048981 */ /* 0x000f62000c2e1b00 */
[----:B------:R-:W-:Y:S02]  /*01f0*/  CS2R R10, SRZ ;  /* 0x00000000000a7805 */ /* 0x000fe4000001ff00 */
[C---:B-1----:R-:W-:Y:S01]  /*0200*/  IMAD.WIDE R18, R12.reuse, 0x4, R18 ;  /* 0x000000040c127825 */ /* 0x042fe200078e0212 */
[----:B------:R-:W2:Y:S03]  /*0210*/  @!P0 LDG.E.64 R8, desc[UR4][R24.64] ;  /* 0x0000000418088981 */ /* 0x000ea6000c1e1b00 */
[C---:B---3--:R-:W-:Y:S01]  /*0220*/  IMAD.WIDE R16, R12.reuse, 0x4, R16 ;  /* 0x000000040c107825 */ /* 0x048fe200078e0210 */
[----:B------:R-:W3:Y:S03]  /*0230*/  @!P0 LDG.E.EL.64 R10, desc[UR4][R18.64] ;  /* 0x00000004120a8981 */ /* 0x000ee6000c2e1b00 */
[----:B----4-:R-:W-:Y:S01]  /*0240*/  IMAD.WIDE R20, R12, 0x4, R14 ;  /* 0x000000040c147825 */ /* 0x010fe200078e020e */
[----:B------:R-:W-:-:S02]  /*0250*/  CS2R R12, SRZ ;  /* 0x00000000000c7805 */ /* 0x000fc4000001ff00 */
[----:B------:R-:W-:-:S04]  /*0260*/  CS2R R14, SRZ ;  /* 0x00000000000e7805 */ /* 0x000fc8000001ff00 */
[----:B------:R0:W4:Y:S04]  /*0270*/  @!P0 LDG.E.EL.64 R12, desc[UR4][R16.64] ;  /* 0x00000004100c8981 */ /* 0x000128000c2e1b00 */
[----:B------:R-:W4:Y:S01]  /*0280*/  @!P0 LDG.E.EL.64 R14, desc[UR4][R20.64] ;  /* 0x00000004140e8981 */ /* 0x000f22000c2e1b00 */
[----:B0-----:R-:W-:Y:S01]  /*0290*/  HFMA2.MMA R17, -RZ, RZ, 1.625, 0 ;  /* 0x3e800000ff117435 */ /* 0x001fe200000001ff */
[----:B------:R-:W-:Y:S01]  /*02a0*/  FADD R6, R6, 9.9999997473787516356e-06 ;  /* 0x3727c5ac06067421 */ /* 0x000fe20000000000 */
[----:B------:R-:W-:-:S03]  /*02b0*/  FADD R7, R7, 9.9999997473787516356e-06 ;  /* 0x3727c5ac07077421 */ /* 0x000fc60000000000 */
[----:B------:R5:W0:Y:S08]  /*02c0*/  MUFU.SQRT R22, R6 ;  /* 0x0000000600167308 */ /* 0x000a300000002000 */
[----:B------:R1:W1:Y:S01]  /*02d0*/  MUFU.SQRT R18, R7 ;  /* 0x0000000700127308 */ /* 0x0002620000002000 */
[----:B-----5:R-:W-:Y:S01]  /*02e0*/  FADD R6, R5, R3 ;  /* 0x0000000305067221 */ /* 0x020fe20000000000 */
[----:B------:R-:W-:-:S02]  /*02f0*/  FADD R5, R4, R2 ;  /* 0x0000000204057221 */ /* 0x000fc40000000000 */
[----:B------:R-:W5:Y:S01]  /*0300*/  LDC.64 R2, c[0x0][0x248] ;  /* 0x00009200ff027b82 */ /* 0x000f620000000a00 */
[----:B--2---:R-:W-:Y:S01]  /*0310*/  FADD R6, R6, R9 ;  /* 0x0000000906067221 */ /* 0x004fe20000000000 */
[----:B------:R-:W-:Y:S01]  /*0320*/  FADD R5, R5, R8 ;  /* 0x0000000805057221 */ /* 0x000fe20000000000 */
[C---:B0-----:R-:W-:Y:S02]  /*0330*/  FSETP.GT.AND P1, PT, R22.reuse, 8.50705917302346158658e+37, PT ;  /* 0x7e8000001600780b */ /* 0x041fe40003f24000 */
[----:B------:R-:W-:Y:S01]  /*0340*/  FSETP.GEU.AND P3, PT, R22, 1.175494350822287508e-38, PT ;  /* 0x008000001600780b */ /* 0x000fe20003f6e000 */
[----:B---3--:R-:W-:Y:S01]  /*0350*/  FADD R5, R5, -R10 ;  /* 0x8000000a05057221 */ /* 0x008fe20000000000 */
[----:B-1----:R-:W-:Y:S01]  /*0360*/  FSEL R7, R17, 1, P1 ;  /* 0x3f80000011077808 */ /* 0x002fe20000800000 */
[----:B------:R-:W-:Y:S01]  /*0370*/  FADD R6, R6, -R11 ;  /* 0x8000000b06067221 */ /* 0x000fe20000000000 */
[C---:B------:R-:W-:Y:S02]  /*0380*/  FSETP.GT.AND P2, PT, R18.reuse, 8.50705917302346158658e+37, PT ;  /* 0x7e8000001200780b */ /* 0x040fe40003f44000 */
[----:B------:R-:W-:-:S02]  /*0390*/  FSETP.GEU.AND P4, PT, R18, 1.175494350822287508e-38, PT ;  /* 0x008000001200780b */ /* 0x000fc40003f8e000 */
[----:B------:R-:W-:-:S03]  /*03a0*/  FSEL R17, R17, 1, P2 ;  /* 0x3f80000011117808 */ /* 0x000fc60001000000 */
[----:B------:R-:W-:Y:S02]  /*03b0*/  @P1 FMUL R22, R22, 0.25 ;  /* 0x3e80000016161820 */ /* 0x000fe40000400000 */
[----:B------:R-:W-:Y:S02]  /*03c0*/  @!P3 FMUL R7, R7, 16777216 ;  /* 0x4b8000000707b820 */ /* 0x000fe40000400000 */
[----:B------:R-:W-:Y:S02]  /*03d0*/  @!P3 FMUL R22, R22, 16777216 ;  /* 0x4b8000001616b820 */ /* 0x000fe40000400000 */
[----:B------:R-:W-:Y:S01]  /*03e0*/  @P2 FMUL R18, R18, 0.25 ;  /* 0x3e80000012122820 */ /* 0x000fe20000400000 */
[----:B-----5:R-:W-:-:S03]  /*03f0*/  IMAD.WIDE R2, R0, 0x4, R2 ;  /* 0x0000000400027825 */ /* 0x020fc600078e0202 */
[----:B------:R-:W0:Y:S01]  /*0400*/  MUFU.RCP R22, R22 ;  /* 0x0000001600167308 */ /* 0x000e220000001000 */
[----:B------:R-:W-:Y:S01]  /*0410*/  @!P4 FMUL R17, R17, 16777216 ;  /* 0x4b8000001111c820 */ /* 0x000fe20000400000 */
[----:B------:R-:W-:-:S06]  /*0420*/  @!P4 FMUL R18, R18, 16777216 ;  /* 0x4b8000001212c820 */ /* 0x000fcc0000400000 */
[----:B------:R-:W1:Y:S01]  /*0430*/  MUFU.RCP R18, R18 ;  /* 0x0000001200127308 */ /* 0x000e620000001000 */
[----:B0-----:R-:W-:-:S04]  /*0440*/  FMUL R22, R22, R7 ;  /* 0x0000000716167220 */ /* 0x001fc80000400000 */
[----:B------:R-:W-:Y:S01]  /*0450*/  FMUL R5, R5, R22 ;  /* 0x0000001605057220 */ /* 0x000fe20000400000 */
[----:B-1----:R-:W-:-:S03]  /*0460*/  FMUL R17, R18, R17 ;  /* 0x0000001112117220 */ /* 0x002fc60000400000 */
[----:B----4-:R-:W-:Y:S01]  /*0470*/  FFMA R5, R5, R12, R14 ;  /* 0x0000000c05057223 */ /* 0x010fe2000000000e */
[----:B------:R-:W-:-:S04]  /*0480*/  FMUL R6, R6, R17 ;  /* 0x0000001106067220 */ /* 0x000fc80000400000 */
[----:B------:R-:W-:Y:S01]  /*0490*/  FSETP.GEU.AND P1, PT, R5, RZ, PT ;  /* 0x000000ff0500720b */ /* 0x000fe20003f2e000 */
[----:B------:R-:W-:-:S03]  /*04a0*/  FFMA R6, R6, R13, R15 ;  /* 0x0000000d06067223 */ /* 0x000fc6000000000f */
[----:B------:R-:W-:Y:S02]  /*04b0*/  FSEL R4, R5, RZ, P1 ;  /* 0x000000ff05047208 */ /* 0x000fe40000800000 */
[----:B------:R-:W-:-:S04]  /*04c0*/  FSETP.GEU.AND P2, PT, R6, RZ, PT ;  /* 0x000000ff0600720b */ /* 0x000fc80003f4e000 */
[----:B------:R-:W-:Y:S01]  /*04d0*/  FSEL R5, R6, RZ, P2 ;  /* 0x000000ff06057208 */ /* 0x000fe20001000000 */
[----:B------:R-:W-:Y:S08]  /*04e0*/  @P0 EXIT ;  /* 0x000000000000094d */ /* 0x000ff00003800000 */
[----:B------:R-:W-:Y:S01]  /*04f0*/  STG.E.64 desc[UR4][R2.64], R4 ;  /* 0x0000000402007986 */ /* 0x000fe2000c101b04 */
[----:B------:R-:W-:Y:S05]  /*0500*/  EXIT ;  /* 0x000000000000794d */ /* 0x000fea0003800000 */
.L_x_0:
[----:B------:R-:W-:-:S00]  /*0510*/  BRA `(.L_x_0) ;  /* 0xfffffffc00fc7947 */ /* 0x000fc0000383ffff */
[----:B------:R-:W-:-:S00]  /*0520*/  NOP ;  /* 0x0000000000007918 */ /* 0x000fc00000000000 */
        /* <DEDUP_REMOVED lines=13> */
.L_x_1:


//--------------------- .nv.global.init           --------------------------
	.section	.nv.global.init,"aw",@progbits
.nv.global.init:
	.type		_$_str,@object
	.size		_$_str,(_$_str_$_2 - _$_str)
_$_str:
        /*0000*/ 	.byte	0x5f, 0x5f, 0x43, 0x55, 0x44, 0x41, 0x5f, 0x46, 0x54, 0x5a, 0x00
	.type		_$_str_$_2,@object
	.size		_$_str_$_2,(.L_1 - _$_str_$_2)
_$_str_$_2:
        /*000b*/ 	.byte	0x5f, 0x5f, 0x43, 0x55, 0x44, 0x41, 0x5f, 0x50, 0x52, 0x45, 0x43, 0x5f, 0x53, 0x51, 0x52, 0x54
        /*001b*/ 	.byte	0x00
.L_1:


//--------------------- .nv.constant0.triton_poi_fused__native_batch_norm_legit_no_training_add_convolution_relu_24 --------------------------
	.section	.nv.constant0.triton_poi_fused__native_batch_norm_legit_no_training_add_convolution_relu_24,"a",@progbits
	.sectionflags	@""
	.align	4
.nv.constant0.triton_poi_fused__native_batch_norm_legit_no_training_add_convolution_relu_24:
	.zero		596
